//
// Generated by NVIDIA NVVM Compiler
//
// Compiler Build ID: CL-36424714
// Cuda compilation tools, release 13.0, V13.0.88
// Based on NVVM 20.0.0
//

.version 9.0
.target sm_100
.address_size 64

	// .globl	_Z11conv_kernelPfS_S_ii
// _ZZ11conv_kernelPfS_S_iiE4tile has been demoted

.visible .entry _Z11conv_kernelPfS_S_ii(
	.param .u64 .ptr .align 1 _Z11conv_kernelPfS_S_ii_param_0,
	.param .u64 .ptr .align 1 _Z11conv_kernelPfS_S_ii_param_1,
	.param .u64 .ptr .align 1 _Z11conv_kernelPfS_S_ii_param_2,
	.param .u32 _Z11conv_kernelPfS_S_ii_param_3,
	.param .u32 _Z11conv_kernelPfS_S_ii_param_4
)
{
	.reg .pred 	%p<71>;
	.reg .b32 	%r<37>;
	.reg .b32 	%f<37>;
	.reg .b64 	%rd<15>;
	// demoted variable
	.shared .align 4 .b8 _ZZ11conv_kernelPfS_S_iiE4tile[4624];
	ld.param.u64 	%rd7, [_Z11conv_kernelPfS_S_ii_param_0];
	ld.param.u64 	%rd5, [_Z11conv_kernelPfS_S_ii_param_1];
	ld.param.u64 	%rd6, [_Z11conv_kernelPfS_S_ii_param_2];
	ld.param.u32 	%r10, [_Z11conv_kernelPfS_S_ii_param_3];
	ld.param.u32 	%r11, [_Z11conv_kernelPfS_S_ii_param_4];
	cvta.to.global.u64 	%rd1, %rd7;
	mov.u32 	%r12, %ctaid.x;
	mov.u32 	%r13, %ntid.x;
	mov.u32 	%r1, %tid.x;
	mad.lo.s32 	%r2, %r12, %r13, %r1;
	mov.u32 	%r14, %ctaid.y;
	mov.u32 	%r15, %ntid.y;
	mov.u32 	%r16, %tid.y;
	mad.lo.s32 	%r4, %r14, %r15, %r16;
	add.s32 	%r17, %r4, -1;
	setp.ne.s32 	%p2, %r4, 0;
	setp.le.s32 	%p3, %r4, %r11;
	and.pred  	%p1, %p2, %p3;
	mov.u32 	%r18, _ZZ11conv_kernelPfS_S_iiE4tile;
	mad.lo.s32 	%r19, %r16, 136, %r18;
	mad.lo.s32 	%r20, %r17, %r10, %r2;
	max.u32 	%r21, %r1, %r16;
	setp.gt.u32 	%p4, %r21, 33;
	add.s32 	%r5, %r20, -1;
	mul.wide.s32 	%rd8, %r5, 4;
	add.s64 	%rd2, %rd1, %rd8;
	shl.b32 	%r22, %r1, 2;
	add.s32 	%r6, %r19, %r22;
	@%p4 bra 	$L__BB0_4;
	setp.gt.s32 	%p5, %r2, 0;
	setp.le.s32 	%p6, %r2, %r10;
	and.pred  	%p7, %p5, %p6;
	and.pred  	%p8, %p7, %p1;
	not.pred 	%p9, %p8;
	@%p9 bra 	$L__BB0_3;
	ld.global.f32 	%f1, [%rd2];
	st.shared.f32 	[%r6], %f1;
	bra.uni 	$L__BB0_4;
$L__BB0_3:
	mov.b32 	%r23, 0;
	st.shared.u32 	[%r6], %r23;
$L__BB0_4:
	setp.gt.u32 	%p10, %r16, 33;
	setp.gt.u32 	%p11, %r1, 32;
	or.pred  	%p12, %p11, %p10;
	@%p12 bra 	$L__BB0_8;
	setp.gt.s32 	%p13, %r2, -1;
	setp.lt.s32 	%p14, %r2, %r10;
	and.pred  	%p15, %p13, %p14;
	and.pred  	%p16, %p15, %p1;
	@%p16 bra 	$L__BB0_7;
	mov.b32 	%r24, 0;
	st.shared.u32 	[%r6+4], %r24;
	bra.uni 	$L__BB0_8;
$L__BB0_7:
	ld.global.f32 	%f2, [%rd2+4];
	st.shared.f32 	[%r6+4], %f2;
$L__BB0_8:
	setp.gt.u32 	%p17, %r16, 33;
	add.s32 	%r7, %r2, 2;
	setp.gt.u32 	%p18, %r1, 31;
	or.pred  	%p19, %p18, %p17;
	@%p19 bra 	$L__BB0_12;
	setp.gt.s32 	%p20, %r2, -2;
	setp.le.s32 	%p21, %r7, %r10;
	and.pred  	%p22, %p20, %p21;
	and.pred  	%p23, %p22, %p1;
	@%p23 bra 	$L__BB0_11;
	mov.b32 	%r25, 0;
	st.shared.u32 	[%r6+8], %r25;
	bra.uni 	$L__BB0_12;
$L__BB0_11:
	ld.global.f32 	%f3, [%rd2+8];
	st.shared.f32 	[%r6+8], %f3;
$L__BB0_12:
	setp.gt.u32 	%p24, %r1, 33;
	setp.gt.u32 	%p25, %r16, 32;
	add.s32 	%r8, %r5, %r10;
	mul.wide.s32 	%rd9, %r8, 4;
	add.s64 	%rd3, %rd1, %rd9;
	or.pred  	%p26, %p24, %p25;
	@%p26 bra 	$L__BB0_16;
	setp.lt.s32 	%p27, %r4, %r11;
	setp.gt.s32 	%p28, %r2, 0;
	setp.le.s32 	%p29, %r2, %r10;
	and.pred  	%p30, %p28, %p29;
	and.pred  	%p31, %p30, %p27;
	@%p31 bra 	$L__BB0_15;
	mov.b32 	%r26, 0;
	st.shared.u32 	[%r6+136], %r26;
	bra.uni 	$L__BB0_16;
$L__BB0_15:
	ld.global.f32 	%f4, [%rd3];
	st.shared.f32 	[%r6+136], %f4;
$L__BB0_16:
	setp.gt.u32 	%p32, %r21, 32;
	@%p32 bra 	$L__BB0_20;
	setp.lt.s32 	%p33, %r4, %r11;
	setp.gt.s32 	%p34, %r2, -1;
	setp.lt.s32 	%p35, %r2, %r10;
	and.pred  	%p36, %p35, %p33;
	and.pred  	%p37, %p36, %p34;
	@%p37 bra 	$L__BB0_19;
	mov.b32 	%r28, 0;
	st.shared.u32 	[%r6+140], %r28;
	bra.uni 	$L__BB0_20;
$L__BB0_19:
	ld.global.f32 	%f5, [%rd3+4];
	st.shared.f32 	[%r6+140], %f5;
$L__BB0_20:
	setp.gt.u32 	%p38, %r16, 32;
	setp.gt.u32 	%p39, %r1, 31;
	or.pred  	%p40, %p39, %p38;
	@%p40 bra 	$L__BB0_24;
	setp.lt.s32 	%p41, %r4, %r11;
	setp.gt.s32 	%p42, %r2, -2;
	setp.le.s32 	%p43, %r7, %r10;
	and.pred  	%p44, %p42, %p43;
	and.pred  	%p45, %p44, %p41;
	@%p45 bra 	$L__BB0_23;
	mov.b32 	%r29, 0;
	st.shared.u32 	[%r6+144], %r29;
	bra.uni 	$L__BB0_24;
$L__BB0_23:
	ld.global.f32 	%f6, [%rd3+8];
	st.shared.f32 	[%r6+144], %f6;
$L__BB0_24:
	setp.gt.u32 	%p46, %r1, 33;
	add.s32 	%r9, %r4, 2;
	setp.gt.u32 	%p47, %r16, 31;
	add.s32 	%r30, %r8, %r10;
	mul.wide.s32 	%rd10, %r30, 4;
	add.s64 	%rd4, %rd1, %rd10;
	or.pred  	%p48, %p46, %p47;
	@%p48 bra 	$L__BB0_28;
	setp.le.s32 	%p49, %r9, %r11;
	setp.gt.s32 	%p50, %r2, 0;
	setp.le.s32 	%p51, %r2, %r10;
	and.pred  	%p52, %p51, %p49;
	and.pred  	%p53, %p52, %p50;
	@%p53 bra 	$L__BB0_27;
	mov.b32 	%r31, 0;
	st.shared.u32 	[%r6+272], %r31;
	bra.uni 	$L__BB0_28;
$L__BB0_27:
	ld.global.f32 	%f7, [%rd4];
	st.shared.f32 	[%r6+272], %f7;
$L__BB0_28:
	setp.gt.u32 	%p54, %r16, 31;
	setp.gt.u32 	%p55, %r1, 32;
	or.pred  	%p56, %p55, %p54;
	@%p56 bra 	$L__BB0_32;
	setp.le.s32 	%p57, %r9, %r11;
	setp.gt.s32 	%p58, %r2, -1;
	setp.lt.s32 	%p59, %r2, %r10;
	and.pred  	%p60, %p58, %p59;
	and.pred  	%p61, %p60, %p57;
	@%p61 bra 	$L__BB0_31;
	mov.b32 	%r32, 0;
	st.shared.u32 	[%r6+276], %r32;
	bra.uni 	$L__BB0_32;
$L__BB0_31:
	ld.global.f32 	%f8, [%rd4+4];
	st.shared.f32 	[%r6+276], %f8;
$L__BB0_32:
	or.b32  	%r33, %r1, %r16;
	and.b32  	%r34, %r33, 992;
	setp.ne.s32 	%p62, %r34, 0;
	@%p62 bra 	$L__BB0_36;
	setp.le.s32 	%p63, %r9, %r11;
	setp.gt.s32 	%p64, %r2, -2;
	setp.le.s32 	%p65, %r7, %r10;
	and.pred  	%p66, %p65, %p63;
	and.pred  	%p67, %p66, %p64;
	@%p67 bra 	$L__BB0_35;
	mov.b32 	%r35, 0;
	st.shared.u32 	[%r6+280], %r35;
	bra.uni 	$L__BB0_36;
$L__BB0_35:
	ld.global.f32 	%f9, [%rd4+8];
	st.shared.f32 	[%r6+280], %f9;
$L__BB0_36:
	setp.ge.s32 	%p68, %r4, %r11;
	bar.sync 	0;
	setp.ge.s32 	%p69, %r2, %r10;
	or.pred  	%p70, %p69, %p68;
	@%p70 bra 	$L__BB0_38;
	cvta.to.global.u64 	%rd11, %rd5;
	ld.shared.f32 	%f10, [%r6];
	ld.global.f32 	%f11, [%rd11];
	fma.rn.f32 	%f12, %f10, %f11, 0f00000000;
	ld.shared.f32 	%f13, [%r6+4];
	ld.global.f32 	%f14, [%rd11+4];
	fma.rn.f32 	%f15, %f13, %f14, %f12;
	ld.shared.f32 	%f16, [%r6+8];
	ld.global.f32 	%f17, [%rd11+8];
	fma.rn.f32 	%f18, %f16, %f17, %f15;
	ld.shared.f32 	%f19, [%r6+136];
	ld.global.f32 	%f20, [%rd11+12];
	fma.rn.f32 	%f21, %f19, %f20, %f18;
	ld.shared.f32 	%f22, [%r6+140];
	ld.global.f32 	%f23, [%rd11+16];
	fma.rn.f32 	%f24, %f22, %f23, %f21;
	ld.shared.f32 	%f25, [%r6+144];
	ld.global.f32 	%f26, [%rd11+20];
	fma.rn.f32 	%f27, %f25, %f26, %f24;
	ld.shared.f32 	%f28, [%r6+272];
	ld.global.f32 	%f29, [%rd11+24];
	fma.rn.f32 	%f30, %f28, %f29, %f27;
	ld.shared.f32 	%f31, [%r6+276];
	ld.global.f32 	%f32, [%rd11+28];
	fma.rn.f32 	%f33, %f31, %f32, %f30;
	ld.shared.f32 	%f34, [%r6+280];
	ld.global.f32 	%f35, [%rd11+32];
	fma.rn.f32 	%f36, %f34, %f35, %f33;
	mad.lo.s32 	%r36, %r4, %r10, %r2;
	cvta.to.global.u64 	%rd12, %rd6;
	mul.wide.s32 	%rd13, %r36, 4;
	add.s64 	%rd14, %rd12, %rd13;
	st.global.f32 	[%rd14], %f36;
$L__BB0_38:
	ret;

}


// ===== COMPILED SASS (sm_100) =====

	.target	sm_100

	.elftype	@"ET_EXEC"


//--------------------- .note.nv.tkinfo           --------------------------
	.section	.note.nv.tkinfo,"",@"SHT_NOTE"
	.sectionflags	@"SHF_NOTE_NV_TKINFO"
	.tkinfo
        /*0018*/ 	.word	0x00000002
        /*0030*/ 	.string	""
        /*0030*/ 	.string	"ptxas"
        /*0030*/ 	.string	"Cuda compilation tools, release 13.0, V13.0.88"
        /*0030*/ 	.string	"Build cuda_13.0.r13.0/compiler.36424714_0"
        /*0030*/ 	.string	"-arch sm_100 -m 64 "



//--------------------- .note.nv.cuinfo           --------------------------
	.section	.note.nv.cuinfo,"",@"SHT_NOTE"
	.sectionflags	@"SHF_NOTE_NV_CUINFO"
        /*0018*/ 	.short	0x0002
        /*001a*/ 	.short	0x0064
        /*001c*/ 	.short	0x0082
	.zero		2


//--------------------- .nv.info                  --------------------------
	.section	.nv.info,"",@"SHT_CUDA_INFO"
	.align	4


	//----- nvinfo : EIATTR_REGCOUNT
	.align		4
        /*0000*/ 	.byte	0x04, 0x2f
        /*0002*/ 	.short	(.L_1 - .L_0)
	.align		4
.L_0:
        /*0004*/ 	.word	index@(_Z11conv_kernelPfS_S_ii)
        /*0008*/ 	.word	0x0000001a


	//----- nvinfo : EIATTR_FRAME_SIZE
	.align		4
.L_1:
        /*000c*/ 	.byte	0x04, 0x11
        /*000e*/ 	.short	(.L_3 - .L_2)
	.align		4
.L_2:
        /*0010*/ 	.word	index@(_Z11conv_kernelPfS_S_ii)
        /*0014*/ 	.word	0x00000000


	//----- nvinfo : EIATTR_MIN_STACK_SIZE
	.align		4
.L_3:
        /*0018*/ 	.byte	0x04, 0x12
        /*001a*/ 	.short	(.L_5 - .L_4)
	.align		4
.L_4:
        /*001c*/ 	.word	index@(_Z11conv_kernelPfS_S_ii)
        /*0020*/ 	.word	0x00000000
.L_5:


//--------------------- .nv.compat                --------------------------
	.section	.nv.compat,"",@"SHT_CUDA_COMPAT_INFO"
	.align	4
        /*0000*/ 	.byte	0x02, 0x09, 0x00, 0x00, 0x02, 0x02, 0x01, 0x00, 0x02, 0x05, 0x05, 0x00, 0x03, 0x07, 0x01, 0x01
        /*0010*/ 	.byte	0x02, 0x03, 0x00, 0x00, 0x02, 0x06, 0x01, 0x00, 0x04, 0x0b, 0x08, 0x00, 0x09, 0x00, 0x00, 0x00
        /*0020*/ 	.byte	0x00, 0x00, 0x00, 0x00


//--------------------- .nv.info._Z11conv_kernelPfS_S_ii --------------------------
	.section	.nv.info._Z11conv_kernelPfS_S_ii,"",@"SHT_CUDA_INFO"
	.sectionflags	@""
	.align	4


	//----- nvinfo : EIATTR_CUDA_API_VERSION
	.align		4
        /*0000*/ 	.byte	0x04, 0x37
        /*0002*/ 	.short	(.L_7 - .L_6)
.L_6:
        /*0004*/ 	.word	0x00000082


	//----- nvinfo : EIATTR_KPARAM_INFO
	.align		4
.L_7:
        /*0008*/ 	.byte	0x04, 0x17
        /*000a*/ 	.short	(.L_9 - .L_8)
.L_8:
        /*000c*/ 	.word	0x00000000
        /*0010*/ 	.short	0x0004
        /*0012*/ 	.short	0x001c
        /*0014*/ 	.byte	0x00, 0xf0, 0x11, 0x00


	//----- nvinfo : EIATTR_KPARAM_INFO
	.align		4
.L_9:
        /*0018*/ 	.byte	0x04, 0x17
        /*001a*/ 	.short	(.L_11 - .L_10)
.L_10:
        /*001c*/ 	.word	0x00000000
        /*0020*/ 	.short	0x0003
        /*0022*/ 	.short	0x0018
        /*0024*/ 	.byte	0x00, 0xf0, 0x11, 0x00


	//----- nvinfo : EIATTR_KPARAM_INFO
	.align		4
.L_11:
        /*0028*/ 	.byte	0x04, 0x17
        /*002a*/ 	.short	(.L_13 - .L_12)
.L_12:
        /*002c*/ 	.word	0x00000000
        /*0030*/ 	.short	0x0002
        /*0032*/ 	.short	0x0010
        /*0034*/ 	.byte	0x00, 0xf5, 0x21, 0x00


	//----- nvinfo : EIATTR_KPARAM_INFO
	.align		4
.L_13:
        /*0038*/ 	.byte	0x04, 0x17
        /*003a*/ 	.short	(.L_15 - .L_14)
.L_14:
        /*003c*/ 	.word	0x00000000
        /*0040*/ 	.short	0x0001
        /*0042*/ 	.short	0x0008
        /*0044*/ 	.byte	0x00, 0xf5, 0x21, 0x00


	//----- nvinfo : EIATTR_KPARAM_INFO
	.align		4
.L_15:
        /*0048*/ 	.byte	0x04, 0x17
        /*004a*/ 	.short	(.L_17 - .L_16)
.L_16:
        /*004c*/ 	.word	0x00000000
        /*0050*/ 	.short	0x0000
        /*0052*/ 	.short	0x0000
        /*0054*/ 	.byte	0x00, 0xf5, 0x21, 0x00


	//----- nvinfo : EIATTR_SPARSE_MMA_MASK
	.align		4
.L_17:
        /*0058*/ 	.byte	0x03, 0x50
        /*005a*/ 	.short	0x0000


	//----- nvinfo : EIATTR_MAXREG_COUNT
	.align		4
        /*005c*/ 	.byte	0x03, 0x1b
        /*005e*/ 	.short	0x00ff


	//----- nvinfo : EIATTR_NUM_BARRIERS
	.align		4
        /*0060*/ 	.byte	0x02, 0x4c
        /*0062*/ 	.byte	0x01
	.zero		1


	//----- nvinfo : EIATTR_MERCURY_ISA_VERSION
	.align		4
        /*0064*/ 	.byte	0x03, 0x5f
        /*0066*/ 	.short	0x0101


	//----- nvinfo : EIATTR_VRC_CTA_INIT_COUNT
	.align		4
        /*0068*/ 	.byte	0x02, 0x4a
	.zero		1
	.zero		1


	//----- nvinfo : EIATTR_EXIT_INSTR_OFFSETS
	.align		4
        /*006c*/ 	.byte	0x04, 0x1c
        /*006e*/ 	.short	(.L_19 - .L_18)


	//   ....[0]....
.L_18:
        /*0070*/ 	.word	0x00000880


	//   ....[1]....
        /*0074*/ 	.word	0x00000a90


	//----- nvinfo : EIATTR_CRS_STACK_SIZE
	.align		4
.L_19:
        /*0078*/ 	.byte	0x04, 0x1e
        /*007a*/ 	.short	(.L_21 - .L_20)
.L_20:
        /*007c*/ 	.word	0x00000000


	//----- nvinfo : EIATTR_CBANK_PARAM_SIZE
	.align		4
.L_21:
        /*0080*/ 	.byte	0x03, 0x19
        /*0082*/ 	.short	0x0020


	//----- nvinfo : EIATTR_PARAM_CBANK
	.align		4
        /*0084*/ 	.byte	0x04, 0x0a
        /*0086*/ 	.short	(.L_23 - .L_22)
	.align		4
.L_22:
        /*0088*/ 	.word	index@(.nv.constant0._Z11conv_kernelPfS_S_ii)
        /*008c*/ 	.short	0x0380
        /*008e*/ 	.short	0x0020


	//----- nvinfo : EIATTR_SW_WAR
	.align		4
.L_23:
        /*0090*/ 	.byte	0x04, 0x36
        /*0092*/ 	.short	(.L_25 - .L_24)
.L_24:
        /*0094*/ 	.word	0x00000008
.L_25:


//--------------------- .nv.callgraph             --------------------------
	.section	.nv.callgraph,"",@"SHT_CUDA_CALLGRAPH"
	.align	4
	.sectionentsize	8
	.align		4
        /*0000*/ 	.word	0x00000000
	.align		4
        /*0004*/ 	.word	0xffffffff
	.align		4
        /*0008*/ 	.word	0x00000000
	.align		4
        /*000c*/ 	.word	0xfffffffe
	.align		4
        /*0010*/ 	.word	0x00000000
	.align		4
        /*0014*/ 	.word	0xfffffffd
	.align		4
        /*0018*/ 	.word	0x00000000
	.align		4
        /*001c*/ 	.word	0xfffffffc


//--------------------- .text._Z11conv_kernelPfS_S_ii --------------------------
	.section	.text._Z11conv_kernelPfS_S_ii,"ax",@progbits
	.align	128
        .global         _Z11conv_kernelPfS_S_ii
        .type           _Z11conv_kernelPfS_S_ii,@function
        .size           _Z11conv_kernelPfS_S_ii,(.L_x_20 - _Z11conv_kernelPfS_S_ii)
        .other          _Z11conv_kernelPfS_S_ii,@"STO_CUDA_ENTRY STV_DEFAULT"
_Z11conv_kernelPfS_S_ii:
.text._Z11conv_kernelPfS_S_ii:
[----:B------:R-:W-:Y:S01]  /*0000*/  LDC R1, c[0x0][0x37c] ;  /* 0x0000df00ff017b82 */ /* 0x000fe20000000800 */
[----:B------:R-:W0:Y:S07]  /*0010*/  S2R R13, SR_TID.Y ;  /* 0x00000000000d7919 */ /* 0x000e2e0000002200 */
[----:B------:R-:W1:Y:S01]  /*0020*/  LDC R7, c[0x0][0x360] ;  /* 0x0000d800ff077b82 */ /* 0x000e620000000800 */
[----:B------:R-:W2:Y:S01]  /*0030*/  LDCU.64 UR6, c[0x0][0x398] ;  /* 0x00007300ff0677ac */ /* 0x000ea20008000a00 */
[----:B------:R-:W-:Y:S01]  /*0040*/  MOV R0, 0x400 ;  /* 0x0000040000007802 */ /* 0x000fe20000000f00 */
[----:B------:R-:W0:Y:S01]  /*0050*/  S2R R10, SR_TID.X ;  /* 0x00000000000a7919 */ /* 0x000e220000002100 */
[----:B------:R-:W-:Y:S01]  /*0060*/  BSSY.RECONVERGENT B0, `(.L_x_0) ;  /* 0x000001d000007945 */ /* 0x000fe20003800200 */
[----:B------:R-:W3:Y:S03]  /*0070*/  S2R R3, SR_CgaCtaId ;  /* 0x0000000000037919 */ /* 0x000ee60000008800 */
[----:B------:R-:W4:Y:S08]  /*0080*/  S2UR UR5, SR_CTAID.Y ;  /* 0x00000000000579c3 */ /* 0x000f300000002600 */
[----:B------:R-:W4:Y:S08]  /*0090*/  LDC R2, c[0x0][0x364] ;  /* 0x0000d900ff027b82 */ /* 0x000f300000000800 */
[----:B------:R-:W1:Y:S08]  /*00a0*/  S2UR UR4, SR_CTAID.X ;  /* 0x00000000000479c3 */ /* 0x000e700000002500 */
[----:B------:R-:W5:Y:S01]  /*00b0*/  LDC.64 R4, c[0x0][0x380] ;  /* 0x0000e000ff047b82 */ /* 0x000f620000000a00 */
[----:B0-----:R-:W-:-:S04]  /*00c0*/  VIMNMX.U32 R12, PT, PT, R10, R13, !PT ;  /* 0x0000000d0a0c7248 */ /* 0x001fc80007fe0000 */
[----:B------:R-:W-:Y:S01]  /*00d0*/  ISETP.GT.U32.AND P0, PT, R12, 0x21, PT ;  /* 0x000000210c00780c */ /* 0x000fe20003f04070 */
[----:B----4-:R-:W-:Y:S01]  /*00e0*/  IMAD R2, R2, UR5, R13 ;  /* 0x0000000502027c24 */ /* 0x010fe2000f8e020d */
[----:B---3--:R-:W-:-:S03]  /*00f0*/  LEA R6, R3, R0, 0x18 ;  /* 0x0000000003067211 */ /* 0x008fc600078ec0ff */
[C---:B------:R-:W-:Y:S01]  /*0100*/  VIADD R0, R2.reuse, 0xffffffff ;  /* 0xffffffff02007836 */ /* 0x040fe20000000000 */
[C---:B--2---:R-:W-:Y:S01]  /*0110*/  ISETP.GT.AND P1, PT, R2.reuse, UR7, PT ;  /* 0x0000000702007c0c */ /* 0x044fe2000bf24270 */
[----:B------:R-:W-:Y:S02]  /*0120*/  IMAD R6, R13, 0x88, R6 ;  /* 0x000000880d067824 */ /* 0x000fe400078e0206 */
[----:B-1----:R-:W-:Y:S01]  /*0130*/  IMAD R3, R7, UR4, R10 ;  /* 0x0000000407037c24 */ /* 0x002fe2000f8e020a */
[----:B------:R-:W0:Y:S01]  /*0140*/  LDCU.64 UR4, c[0x0][0x358] ;  /* 0x00006b00ff0477ac */ /* 0x000e220008000a00 */
[----:B------:R-:W-:Y:S01]  /*0150*/  ISETP.NE.AND P1, PT, R2, RZ, !P1 ;  /* 0x000000ff0200720c */ /* 0x000fe20004f25270 */
[----:B------:R-:W-:Y:S02]  /*0160*/  IMAD R6, R10, 0x4, R6 ;  /* 0x000000040a067824 */ /* 0x000fe400078e0206 */
[----:B------:R-:W-:-:S04]  /*0170*/  IMAD R0, R0, UR6, R3 ;  /* 0x0000000600007c24 */ /* 0x000fc8000f8e0203 */
[----:B------:R-:W-:-:S04]  /*0180*/  VIADD R7, R0, 0xffffffff ;  /* 0xffffffff00077836 */ /* 0x000fc80000000000 */
[----:B-----5:R-:W-:Y:S01]  /*0190*/  IMAD.WIDE R8, R7, 0x4, R4 ;  /* 0x0000000407087825 */ /* 0x020fe200078e0204 */
[----:B------:R-:W-:Y:S06]  /*01a0*/  @P0 BRA `(.L_x_1) ;  /* 0x0000000000200947 */ /* 0x000fec0003800000 */
[----:B------:R-:W-:-:S04]  /*01b0*/  ISETP.GT.AND P0, PT, R3, UR6, PT ;  /* 0x0000000603007c0c */ /* 0x000fc8000bf04270 */
[----:B------:R-:W-:-:S04]  /*01c0*/  ISETP.GT.AND P0, PT, R3, RZ, !P0 ;  /* 0x000000ff0300720c */ /* 0x000fc80004704270 */
[----:B------:R-:W-:-:S13]  /*01d0*/  PLOP3.LUT P0, PT, P0, P1, PT, 0x80, 0x8 ;  /* 0x000000000008781c */ /* 0x000fda0000703070 */
[----:B------:R-:W-:Y:S05]  /*01e0*/  @!P0 BRA `(.L_x_2) ;  /* 0x00000000000c8947 */ /* 0x000fea0003800000 */
[----:B0-----:R-:W2:Y:S04]  /*01f0*/  LDG.E R11, desc[UR4][R8.64] ;  /* 0x00000004080b7981 */ /* 0x001ea8000c1e1900 */
[----:B--2---:R1:W-:Y:S01]  /*0200*/  STS [R6], R11 ;  /* 0x0000000b06007388 */ /* 0x0043e20000000800 */
[----:B------:R-:W-:Y:S05]  /*0210*/  BRA `(.L_x_1) ;  /* 0x0000000000047947 */ /* 0x000fea0003800000 */
.L_x_2:
[----:B------:R2:W-:Y:S02]  /*0220*/  STS [R6], RZ ;  /* 0x000000ff06007388 */ /* 0x0005e40000000800 */
.L_x_1:
[----:B0-----:R-:W-:Y:S05]  /*0230*/  BSYNC.RECONVERGENT B0 ;  /* 0x0000000000007941 */ /* 0x001fea0003800200 */
.L_x_0:
[----:B------:R-:W-:Y:S01]  /*0240*/  ISETP.GT.U32.AND P5, PT, R13, 0x21, PT ;  /* 0x000000210d00780c */ /* 0x000fe20003fa4070 */
[----:B------:R-:W-:Y:S01]  /*0250*/  BSSY.RECONVERGENT B0, `(.L_x_3) ;  /* 0x0000010000007945 */ /* 0x000fe20003800200 */
[----:B------:R-:W-:Y:S01]  /*0260*/  ISETP.GT.U32.AND P4, PT, R12, 0x20, PT ;  /* 0x000000200c00780c */ /* 0x000fe20003f84070 */
[----:B------:R-:W-:Y:S01]  /*0270*/  VIADD R0, R3, 0x2 ;  /* 0x0000000203007836 */ /* 0x000fe20000000000 */
[C---:B------:R-:W-:Y:S02]  /*0280*/  ISETP.GT.U32.OR P6, PT, R10.reuse, 0x20, P5 ;  /* 0x000000200a00780c */ /* 0x040fe40002fc4470 */
[C---:B------:R-:W-:Y:S02]  /*0290*/  ISETP.GT.U32.AND P2, PT, R13.reuse, 0x20, PT ;  /* 0x000000200d00780c */ /* 0x040fe40003f44070 */
[----:B------:R-:W-:Y:S02]  /*02a0*/  ISETP.GT.U32.AND P0, PT, R13, 0x1f, PT ;  /* 0x0000001f0d00780c */ /* 0x000fe40003f04070 */
[----:B------:R-:W-:-:S02]  /*02b0*/  LOP3.LUT P3, RZ, R10, 0x3e0, R13, 0xc8, !PT ;  /* 0x000003e00aff7812 */ /* 0x000fc4000786c80d */
[----:B------:R-:W-:-:S05]  /*02c0*/  ISETP.GT.U32.OR P5, PT, R10, 0x1f, P5 ;  /* 0x0000001f0a00780c */ /* 0x000fca0002fa4470 */
[----:B------:R-:W-:Y:S08]  /*02d0*/  @P6 BRA `(.L_x_4) ;  /* 0x00000000001c6947 */ /* 0x000ff00003800000 */
[----:B------:R-:W-:-:S04]  /*02e0*/  ISETP.GE.AND P6, PT, R3, UR6, PT ;  /* 0x0000000603007c0c */ /* 0x000fc8000bfc6270 */
[----:B------:R-:W-:-:S04]  /*02f0*/  ISETP.GT.AND P6, PT, R3, -0x1, !P6 ;  /* 0xffffffff0300780c */ /* 0x000fc800077c4270 */
[----:B------:R-:W-:-:S13]  /*0300*/  PLOP3.LUT P6, PT, P6, P1, PT, 0x80, 0x8 ;  /* 0x000000000008781c */ /* 0x000fda00037c3070 */
[----:B------:R0:W-:Y:S01]  /*0310*/  @!P6 STS [R6+0x4], RZ ;  /* 0x000004ff0600e388 */ /* 0x0001e20000000800 */
[----:B------:R-:W-:Y:S05]  /*0320*/  @!P6 BRA `(.L_x_4) ;  /* 0x000000000008e947 */ /* 0x000fea0003800000 */
[----:B-1----:R-:W3:Y:S04]  /*0330*/  LDG.E R11, desc[UR4][R8.64+0x4] ;  /* 0x00000404080b7981 */ /* 0x002ee8000c1e1900 */
[----:B---3--:R3:W-:Y:S02]  /*0340*/  STS [R6+0x4], R11 ;  /* 0x0000040b06007388 */ /* 0x0087e40000000800 */
.L_x_4:
[----:B------:R-:W-:Y:S05]  /*0350*/  BSYNC.RECONVERGENT B0 ;  /* 0x0000000000007941 */ /* 0x000fea0003800200 */
.L_x_3:
[----:B------:R-:W-:Y:S04]  /*0360*/  BSSY.RECONVERGENT B0, `(.L_x_5) ;  /* 0x0000009000007945 */ /* 0x000fe80003800200 */
[----:B------:R-:W-:Y:S05]  /*0370*/  @P5 BRA `(.L_x_6) ;  /* 0x00000000001c5947 */ /* 0x000fea0003800000 */
[----:B------:R-:W-:-:S04]  /*0380*/  ISETP.GT.AND P5, PT, R0, UR6, PT ;  /* 0x0000000600007c0c */ /* 0x000fc8000bfa4270 */
[----:B------:R-:W-:-:S04]  /*0390*/  ISETP.GT.AND P5, PT, R3, -0x2, !P5 ;  /* 0xfffffffe0300780c */ /* 0x000fc80006fa4270 */
[----:B------:R-:W-:-:S13]  /*03a0*/  PLOP3.LUT P5, PT, P5, P1, PT, 0x80, 0x8 ;  /* 0x000000000008781c */ /* 0x000fda0002fa3070 */
[----:B------:R4:W-:Y:S01]  /*03b0*/  @!P5 STS [R6+0x8], RZ ;  /* 0x000008ff0600d388 */ /* 0x0009e20000000800 */
[----:B------:R-:W-:Y:S05]  /*03c0*/  @!P5 BRA `(.L_x_6) ;  /* 0x000000000008d947 */ /* 0x000fea0003800000 */
[----:B------:R-:W5:Y:S04]  /*03d0*/  LDG.E R9, desc[UR4][R8.64+0x8] ;  /* 0x0000080408097981 */ /* 0x000f68000c1e1900 */
[----:B-----5:R0:W-:Y:S02]  /*03e0*/  STS [R6+0x8], R9 ;  /* 0x0000080906007388 */ /* 0x0201e40000000800 */
.L_x_6:
[----:B------:R-:W-:Y:S05]  /*03f0*/  BSYNC.RECONVERGENT B0 ;  /* 0x0000000000007941 */ /* 0x000fea0003800200 */
.L_x_5:
[----:B------:R-:W-:Y:S01]  /*0400*/  ISETP.GT.U32.OR P5, PT, R10, 0x21, P2 ;  /* 0x000000210a00780c */ /* 0x000fe200017a4470 */
[----:B------:R-:W-:Y:S01]  /*0410*/  VIADD R7, R7, UR6 ;  /* 0x0000000607077c36 */ /* 0x000fe20008000000 */
[----:B------:R-:W-:Y:S01]  /*0420*/  ISETP.GE.AND P1, PT, R2, UR7, PT ;  /* 0x0000000702007c0c */ /* 0x000fe2000bf26270 */
[----:B------:R-:W-:Y:S01]  /*0430*/  BSSY.RECONVERGENT B0, `(.L_x_7) ;  /* 0x0000010000007945 */ /* 0x000fe20003800200 */
[C---:B------:R-:W-:Y:S01]  /*0440*/  ISETP.GT.U32.OR P6, PT, R10.reuse, 0x21, P0 ;  /* 0x000000210a00780c */ /* 0x040fe200007c4470 */
[----:B0-----:R-:W-:Y:S01]  /*0450*/  VIADD R9, R7, UR6 ;  /* 0x0000000607097c36 */ /* 0x001fe20008000000 */
[C---:B------:R-:W-:Y:S02]  /*0460*/  ISETP.GT.U32.OR P2, PT, R10.reuse, 0x1f, P2 ;  /* 0x0000001f0a00780c */ /* 0x040fe40001744470 */
[----:B------:R-:W-:Y:S01]  /*0470*/  ISETP.GT.U32.OR P0, PT, R10, 0x20, P0 ;  /* 0x000000200a00780c */ /* 0x000fe20000704470 */
[----:B------:R-:W-:Y:S01]  /*0480*/  IMAD.WIDE R8, R9, 0x4, R4 ;  /* 0x0000000409087825 */ /* 0x000fe200078e0204 */
[----:B------:R-:W-:-:S03]  /*0490*/  ISETP.GE.OR P1, PT, R3, UR6, P1 ;  /* 0x0000000603007c0c */ /* 0x000fc60008f26670 */
[----:B------:R-:W-:Y:S01]  /*04a0*/  IMAD.WIDE R4, R7, 0x4, R4 ;  /* 0x0000000407047825 */ /* 0x000fe200078e0204 */
[----:B------:R-:W-:Y:S09]  /*04b0*/  @P5 BRA `(.L_x_8) ;  /* 0x00000000001c5947 */ /* 0x000ff20003800000 */
[----:B------:R-:W-:-:S04]  /*04c0*/  ISETP.GT.AND P5, PT, R3, UR6, PT ;  /* 0x0000000603007c0c */ /* 0x000fc8000bfa4270 */
[----:B------:R-:W-:-:S04]  /*04d0*/  ISETP.GT.AND P5, PT, R3, RZ, !P5 ;  /* 0x000000ff0300720c */ /* 0x000fc80006fa4270 */
[----:B------:R-:W-:-:S13]  /*04e0*/  ISETP.LT.AND P5, PT, R2, UR7, P5 ;  /* 0x0000000702007c0c */ /* 0x000fda000afa1270 */
[----:B------:R0:W-:Y:S01]  /*04f0*/  @!P5 STS [R6+0x88], RZ ;  /* 0x000088ff0600d388 */ /* 0x0001e20000000800 */
[----:B------:R-:W-:Y:S05]  /*0500*/  @!P5 BRA `(.L_x_8) ;  /* 0x000000000008d947 */ /* 0x000fea0003800000 */
[----:B------:R-:W5:Y:S04]  /*0510*/  LDG.E R7, desc[UR4][R4.64] ;  /* 0x0000000404077981 */ /* 0x000f68000c1e1900 */
[----:B-----5:R0:W-:Y:S02]  /*0520*/  STS [R6+0x88], R7 ;  /* 0x0000880706007388 */ /* 0x0201e40000000800 */
.L_x_8:
[----:B------:R-:W-:Y:S05]  /*0530*/  BSYNC.RECONVERGENT B0 ;  /* 0x0000000000007941 */ /* 0x000fea0003800200 */
.L_x_7:
[----:B------:R-:W-:Y:S04]  /*0540*/  BSSY.RECONVERGENT B0, `(.L_x_9) ;  /* 0x0000009000007945 */ /* 0x000fe80003800200 */
[----:B------:R-:W-:Y:S05]  /*0550*/  @P4 BRA `(.L_x_10) ;  /* 0x00000000001c4947 */ /* 0x000fea0003800000 */
[----:B------:R-:W-:-:S04]  /*0560*/  ISETP.GE.AND P4, PT, R2, UR7, PT ;  /* 0x0000000702007c0c */ /* 0x000fc8000bf86270 */
[----:B------:R-:W-:-:S04]  /*0570*/  ISETP.LT.AND P4, PT, R3, UR6, !P4 ;  /* 0x0000000603007c0c */ /* 0x000fc8000e781270 */
[----:B------:R-:W-:-:S13]  /*0580*/  ISETP.GT.AND P4, PT, R3, -0x1, P4 ;  /* 0xffffffff0300780c */ /* 0x000fda0002784270 */
[----:B------:R0:W-:Y:S01]  /*0590*/  @!P4 STS [R6+0x8c], RZ ;  /* 0x00008cff0600c388 */ /* 0x0001e20000000800 */
[----:B------:R-:W-:Y:S05]  /*05a0*/  @!P4 BRA `(.L_x_10) ;  /* 0x000000000008c947 */ /* 0x000fea0003800000 */
[----:B0-----:R-:W5:Y:S04]  /*05b0*/  LDG.E R7, desc[UR4][R4.64+0x4] ;  /* 0x0000040404077981 */ /* 0x001f68000c1e1900 */
[----:B-----5:R0:W-:Y:S02]  /*05c0*/  STS [R6+0x8c], R7 ;  /* 0x00008c0706007388 */ /* 0x0201e40000000800 */
.L_x_10:
[----:B------:R-:W-:Y:S05]  /*05d0*/  BSYNC.RECONVERGENT B0 ;  /* 0x0000000000007941 */ /* 0x000fea0003800200 */
.L_x_9:
[----:B------:R-:W-:Y:S04]  /*05e0*/  BSSY.RECONVERGENT B0, `(.L_x_11) ;  /* 0x0000009000007945 */ /* 0x000fe80003800200 */
[----:B------:R-:W-:Y:S05]  /*05f0*/  @P2 BRA `(.L_x_12) ;  /* 0x00000000001c2947 */ /* 0x000fea0003800000 */
[----:B------:R-:W-:-:S04]  /*0600*/  ISETP.GT.AND P2, PT, R0, UR6, PT ;  /* 0x0000000600007c0c */ /* 0x000fc8000bf44270 */
[----:B------:R-:W-:-:S04]  /*0610*/  ISETP.GT.AND P2, PT, R3, -0x2, !P2 ;  /* 0xfffffffe0300780c */ /* 0x000fc80005744270 */
[----:B------:R-:W-:-:S13]  /*0620*/  ISETP.LT.AND P2, PT, R2, UR7, P2 ;  /* 0x0000000702007c0c */ /* 0x000fda0009741270 */
[----:B------:R0:W-:Y:S01]  /*0630*/  @!P2 STS [R6+0x90], RZ ;  /* 0x000090ff0600a388 */ /* 0x0001e20000000800 */
[----:B------:R-:W-:Y:S05]  /*0640*/  @!P2 BRA `(.L_x_12) ;  /* 0x000000000008a947 */ /* 0x000fea0003800000 */
[----:B------:R-:W5:Y:S04]  /*0650*/  LDG.E R5, desc[UR4][R4.64+0x8] ;  /* 0x0000080404057981 */ /* 0x000f68000c1e1900 */
[----:B-----5:R0:W-:Y:S02]  /*0660*/  STS [R6+0x90], R5 ;  /* 0x0000900506007388 */ /* 0x0201e40000000800 */
.L_x_12:
[----:B------:R-:W-:Y:S05]  /*0670*/  BSYNC.RECONVERGENT B0 ;  /* 0x0000000000007941 */ /* 0x000fea0003800200 */
.L_x_11:
[----:B------:R-:W-:Y:S01]  /*0680*/  BSSY.RECONVERGENT B0, `(.L_x_13) ;  /* 0x000000a000007945 */ /* 0x000fe20003800200 */
[----:B------:R-:W-:-:S03]  /*0690*/  VIADD R4, R2, 0x2 ;  /* 0x0000000202047836 */ /* 0x000fc60000000000 */
[----:B------:R-:W-:Y:S05]  /*06a0*/  @P6 BRA `(.L_x_14) ;  /* 0x00000000001c6947 */ /* 0x000fea0003800000 */
[----:B------:R-:W-:-:S04]  /*06b0*/  ISETP.GT.AND P2, PT, R4, UR7, PT ;  /* 0x0000000704007c0c */ /* 0x000fc8000bf44270 */
[----:B------:R-:W-:-:S04]  /*06c0*/  ISETP.LE.AND P2, PT, R3, UR6, !P2 ;  /* 0x0000000603007c0c */ /* 0x000fc8000d743270 */
[----:B------:R-:W-:-:S13]  /*06d0*/  ISETP.GT.AND P2, PT, R3, RZ, P2 ;  /* 0x000000ff0300720c */ /* 0x000fda0001744270 */
[----:B------:R0:W-:Y:S01]  /*06e0*/  @!P2 STS [R6+0x110], RZ ;  /* 0x000110ff0600a388 */ /* 0x0001e20000000800 */
[----:B------:R-:W-:Y:S05]  /*06f0*/  @!P2 BRA `(.L_x_14) ;  /* 0x000000000008a947 */ /* 0x000fea0003800000 */
[----:B0-----:R-:W5:Y:S04]  /*0700*/  LDG.E R5, desc[UR4][R8.64] ;  /* 0x0000000408057981 */ /* 0x001f68000c1e1900 */
[----:B-----5:R0:W-:Y:S02]  /*0710*/  STS [R6+0x110], R5 ;  /* 0x0001100506007388 */ /* 0x0201e40000000800 */
.L_x_14:
[----:B------:R-:W-:Y:S05]  /*0720*/  BSYNC.RECONVERGENT B0 ;  /* 0x0000000000007941 */ /* 0x000fea0003800200 */
.L_x_13:
[----:B------:R-:W-:Y:S04]  /*0730*/  BSSY.RECONVERGENT B0, `(.L_x_15) ;  /* 0x0000009000007945 */ /* 0x000fe80003800200 */
[----:B------:R-:W-:Y:S05]  /*0740*/  @P0 BRA `(.L_x_16) ;  /* 0x00000000001c0947 */ /* 0x000fea0003800000 */
[----:B------:R-:W-:-:S04]  /*0750*/  ISETP.GE.AND P0, PT, R3, UR6, PT ;  /* 0x0000000603007c0c */ /* 0x000fc8000bf06270 */
[----:B------:R-:W-:-:S04]  /*0760*/  ISETP.GT.AND P0, PT, R3, -0x1, !P0 ;  /* 0xffffffff0300780c */ /* 0x000fc80004704270 */
[----:B------:R-:W-:-:S13]  /*0770*/  ISETP.LE.AND P0, PT, R4, UR7, P0 ;  /* 0x0000000704007c0c */ /* 0x000fda0008703270 */
[----:B------:R0:W-:Y:S01]  /*0780*/  @!P0 STS [R6+0x114], RZ ;  /* 0x000114ff06008388 */ /* 0x0001e20000000800 */
[----:B------:R-:W-:Y:S05]  /*0790*/  @!P0 BRA `(.L_x_16) ;  /* 0x0000000000088947 */ /* 0x000fea0003800000 */
[----:B0-----:R-:W5:Y:S04]  /*07a0*/  LDG.E R5, desc[UR4][R8.64+0x4] ;  /* 0x0000040408057981 */ /* 0x001f68000c1e1900 */
[----:B-----5:R0:W-:Y:S02]  /*07b0*/  STS [R6+0x114], R5 ;  /* 0x0001140506007388 */ /* 0x0201e40000000800 */
.L_x_16:
[----:B------:R-:W-:Y:S05]  /*07c0*/  BSYNC.RECONVERGENT B0 ;  /* 0x0000000000007941 */ /* 0x000fea0003800200 */
.L_x_15:
[----:B------:R-:W-:Y:S04]  /*07d0*/  BSSY.RECONVERGENT B0, `(.L_x_17) ;  /* 0x0000009000007945 */ /* 0x000fe80003800200 */
[----:B------:R-:W-:Y:S05]  /*07e0*/  @P3 BRA `(.L_x_18) ;  /* 0x00000000001c3947 */ /* 0x000fea0003800000 */
[----:B------:R-:W-:-:S04]  /*07f0*/  ISETP.GT.AND P0, PT, R4, UR7, PT ;  /* 0x0000000704007c0c */ /* 0x000fc8000bf04270 */
[----:B------:R-:W-:-:S04]  /*0800*/  ISETP.LE.AND P0, PT, R0, UR6, !P0 ;  /* 0x0000000600007c0c */ /* 0x000fc8000c703270 */
[----:B------:R-:W-:-:S13]  /*0810*/  ISETP.GT.AND P0, PT, R3, -0x2, P0 ;  /* 0xfffffffe0300780c */ /* 0x000fda0000704270 */
[----:B------:R0:W-:Y:S01]  /*0820*/  @!P0 STS [R6+0x118], RZ ;  /* 0x000118ff06008388 */ /* 0x0001e20000000800 */
[----:B------:R-:W-:Y:S05]  /*0830*/  @!P0 BRA `(.L_x_18) ;  /* 0x0000000000088947 */ /* 0x000fea0003800000 */
[----:B------:R-:W5:Y:S04]  /*0840*/  LDG.E R9, desc[UR4][R8.64+0x8] ;  /* 0x0000080408097981 */ /* 0x000f68000c1e1900 */
[----:B-----5:R0:W-:Y:S02]  /*0850*/  STS [R6+0x118], R9 ;  /* 0x0001180906007388 */ /* 0x0201e40000000800 */
.L_x_18:
[----:B------:R-:W-:Y:S05]  /*0860*/  BSYNC.RECONVERGENT B0 ;  /* 0x0000000000007941 */ /* 0x000fea0003800200 */
.L_x_17:
[----:B------:R-:W-:Y:S06]  /*0870*/  BAR.SYNC.DEFER_BLOCKING 0x0 ;  /* 0x0000000000007b1d */ /* 0x000fec0000010000 */
[----:B------:R-:W-:Y:S05]  /*0880*/  @P1 EXIT ;  /* 0x000000000000194d */ /* 0x000fea0003800000 */
[----:B0-----:R-:W0:Y:S01]  /*0890*/  LDC.64 R4, c[0x0][0x388] ;  /* 0x0000e200ff047b82 */ /* 0x001e220000000a00 */
[----:B------:R-:W5:Y:S04]  /*08a0*/  LDS R0, [R6] ;  /* 0x0000000006007984 */ /* 0x000f680000000800 */
[----:B------:R-:W2:Y:S04]  /*08b0*/  LDS R15, [R6+0x4] ;  /* 0x00000400060f7984 */ /* 0x000ea80000000800 */
[----:B------:R-:W4:Y:S04]  /*08c0*/  LDS R17, [R6+0x8] ;  /* 0x0000080006117984 */ /* 0x000f280000000800 */
[----:B------:R-:W4:Y:S04]  /*08d0*/  LDS R19, [R6+0x88] ;  /* 0x0000880006137984 */ /* 0x000f280000000800 */
[----:B------:R-:W4:Y:S04]  /*08e0*/  LDS R21, [R6+0x8c] ;  /* 0x00008c0006157984 */ /* 0x000f280000000800 */
[----:B------:R-:W4:Y:S04]  /*08f0*/  LDS R22, [R6+0x90] ;  /* 0x0000900006167984 */ /* 0x000f280000000800 */
[----:B0-----:R-:W5:Y:S04]  /*0900*/  LDG.E R13, desc[UR4][R4.64] ;  /* 0x00000004040d7981 */ /* 0x001f68000c1e1900 */
[----:B------:R-:W2:Y:S04]  /*0910*/  LDG.E R14, desc[UR4][R4.64+0x4] ;  /* 0x00000404040e7981 */ /* 0x000ea8000c1e1900 */
[----:B------:R-:W4:Y:S04]  /*0920*/  LDG.E R16, desc[UR4][R4.64+0x8] ;  /* 0x0000080404107981 */ /* 0x000f28000c1e1900 */
[----:B------:R-:W4:Y:S04]  /*0930*/  LDG.E R18, desc[UR4][R4.64+0xc] ;  /* 0x00000c0404127981 */ /* 0x000f28000c1e1900 */
[----:B------:R-:W4:Y:S04]  /*0940*/  LDG.E R20, desc[UR4][R4.64+0x10] ;  /* 0x0000100404147981 */ /* 0x000f28000c1e1900 */
[----:B------:R-:W4:Y:S04]  /*0950*/  LDG.E R10, desc[UR4][R4.64+0x14] ;  /* 0x00001404040a7981 */ /* 0x000f28000c1e1900 */
[----:B------:R-:W4:Y:S04]  /*0960*/  LDG.E R9, desc[UR4][R4.64+0x18] ;  /* 0x0000180404097981 */ /* 0x000f28000c1e1900 */
[----:B------:R-:W4:Y:S04]  /*0970*/  LDG.E R8, desc[UR4][R4.64+0x1c] ;  /* 0x00001c0404087981 */ /* 0x000f28000c1e1900 */
[----:B------:R0:W4:Y:S01]  /*0980*/  LDG.E R7, desc[UR4][R4.64+0x20] ;  /* 0x0000200404077981 */ /* 0x000122000c1e1900 */
[----:B------:R-:W-:-:S03]  /*0990*/  IMAD R3, R2, UR6, R3 ;  /* 0x0000000602037c24 */ /* 0x000fc6000f8e0203 */
[----:B------:R-:W4:Y:S04]  /*09a0*/  LDS R23, [R6+0x110] ;  /* 0x0001100006177984 */ /* 0x000f280000000800 */
[----:B-1-3--:R-:W1:Y:S01]  /*09b0*/  LDS R11, [R6+0x114] ;  /* 0x00011400060b7984 */ /* 0x00ae620000000800 */
[----:B0-----:R-:W0:Y:S03]  /*09c0*/  LDC.64 R4, c[0x0][0x390] ;  /* 0x0000e400ff047b82 */ /* 0x001e260000000a00 */
[----:B------:R-:W3:Y:S01]  /*09d0*/  LDS R12, [R6+0x118] ;  /* 0x00011800060c7984 */ /* 0x000ee20000000800 */
[----:B0-----:R-:W-:-:S04]  /*09e0*/  IMAD.WIDE R4, R3, 0x4, R4 ;  /* 0x0000000403047825 */ /* 0x001fc800078e0204 */
[----:B-----5:R-:W-:-:S04]  /*09f0*/  FFMA R0, R0, R13, RZ ;  /* 0x0000000d00007223 */ /* 0x020fc800000000ff */
[----:B--2---:R-:W-:-:S04]  /*0a00*/  FFMA R0, R15, R14, R0 ;  /* 0x0000000e0f007223 */ /* 0x004fc80000000000 */
[----:B----4-:R-:W-:-:S04]  /*0a10*/  FFMA R0, R17, R16, R0 ;  /* 0x0000001011007223 */ /* 0x010fc80000000000 */
[----:B------:R-:W-:-:S04]  /*0a20*/  FFMA R0, R19, R18, R0 ;  /* 0x0000001213007223 */ /* 0x000fc80000000000 */
[----:B------:R-:W-:-:S04]  /*0a30*/  FFMA R21, R21, R20, R0 ;  /* 0x0000001415157223 */ /* 0x000fc80000000000 */
[----:B------:R-:W-:-:S04]  /*0a40*/  FFMA R10, R22, R10, R21 ;  /* 0x0000000a160a7223 */ /* 0x000fc80000000015 */
[----:B------:R-:W-:-:S04]  /*0a50*/  FFMA R10, R23, R9, R10 ;  /* 0x00000009170a7223 */ /* 0x000fc8000000000a */
[----:B-1----:R-:W-:-:S04]  /*0a60*/  FFMA R11, R11, R8, R10 ;  /* 0x000000080b0b7223 */ /* 0x002fc8000000000a */
[----:B---3--:R-:W-:-:S05]  /*0a70*/  FFMA R7, R12, R7, R11 ;  /* 0x000000070c077223 */ /* 0x008fca000000000b */
[----:B------:R-:W-:Y:S01]  /*0a80*/  STG.E desc[UR4][R4.64], R7 ;  /* 0x0000000704007986 */ /* 0x000fe2000c101904 */
[----:B------:R-:W-:Y:S05]  /*0a90*/  EXIT ;  /* 0x000000000000794d */ /* 0x000fea0003800000 */
.L_x_19:
[----:B------:R-:W-:-:S00]  /*0aa0*/  BRA `(.L_x_19) ;  /* 0xfffffffc00fc7947 */ /* 0x000fc0000383ffff */
[----:B------:R-:W-:-:S00]  /*0ab0*/  NOP ;  /* 0x0000000000007918 */ /* 0x000fc00000000000 */
        /* <DEDUP_REMOVED lines=12> */
.L_x_20:


//--------------------- .nv.shared._Z11conv_kernelPfS_S_ii --------------------------
	.section	.nv.shared._Z11conv_kernelPfS_S_ii,"aw",@nobits
	.sectionflags	@""
	.align	4
.nv.shared._Z11conv_kernelPfS_S_ii:
	.zero		5648


//--------------------- .nv.shared.reserved.0     --------------------------
	.section	.nv.shared.reserved.0,"aw",@nobits
	.weak		__nv_reservedSMEM_offset_0_alias
	.size		__nv_reservedSMEM_offset_0_alias, 0, 64
	.other		__nv_reservedSMEM_offset_0_alias,@"STO_CUDA_RESERVED_SHARED STV_DEFAULT"
__nv_reservedSMEM_offset_0_alias:
	.zero		0
	.zero		64


//--------------------- .nv.constant0._Z11conv_kernelPfS_S_ii --------------------------
	.section	.nv.constant0._Z11conv_kernelPfS_S_ii,"a",@progbits
	.sectionflags	@""
	.align	4
.nv.constant0._Z11conv_kernelPfS_S_ii:
	.zero		928


//--------------------- SYMBOLS --------------------------

	.type		.nv.reservedSmem.offset0,@object
	.size		.nv.reservedSmem.offset0,0x4
	.type		.nv.reservedSmem.cap,@object
	.size		.nv.reservedSmem.cap,0x4
